//
// Generated by NVIDIA NVVM Compiler
//
// Compiler Build ID: CL-36424714
// Cuda compilation tools, release 13.0, V13.0.88
// Based on NVVM 20.0.0
//

.version 9.0
.target sm_100
.address_size 64

	// .globl	_Z8convolvePfS_S_iii

.visible .entry _Z8convolvePfS_S_iii(
	.param .u64 .ptr .align 1 _Z8convolvePfS_S_iii_param_0,
	.param .u64 .ptr .align 1 _Z8convolvePfS_S_iii_param_1,
	.param .u64 .ptr .align 1 _Z8convolvePfS_S_iii_param_2,
	.param .u32 _Z8convolvePfS_S_iii_param_3,
	.param .u32 _Z8convolvePfS_S_iii_param_4,
	.param .u32 _Z8convolvePfS_S_iii_param_5
)
{
	.reg .pred 	%p<18>;
	.reg .b32 	%r<81>;
	.reg .b32 	%f<72>;
	.reg .b64 	%rd<56>;

	ld.param.u64 	%rd4, [_Z8convolvePfS_S_iii_param_0];
	ld.param.u64 	%rd5, [_Z8convolvePfS_S_iii_param_1];
	ld.param.u64 	%rd6, [_Z8convolvePfS_S_iii_param_2];
	ld.param.u32 	%r27, [_Z8convolvePfS_S_iii_param_3];
	ld.param.u32 	%r28, [_Z8convolvePfS_S_iii_param_4];
	ld.param.u32 	%r29, [_Z8convolvePfS_S_iii_param_5];
	cvta.to.global.u64 	%rd1, %rd6;
	cvta.to.global.u64 	%rd2, %rd5;
	cvta.to.global.u64 	%rd3, %rd4;
	mov.u32 	%r30, %ntid.x;
	mov.u32 	%r31, %ctaid.x;
	mov.u32 	%r32, %tid.x;
	mad.lo.s32 	%r33, %r30, %r31, %r32;
	mov.u32 	%r34, %ntid.y;
	mov.u32 	%r35, %ctaid.y;
	mov.u32 	%r36, %tid.y;
	mad.lo.s32 	%r37, %r34, %r35, %r36;
	shr.u32 	%r38, %r29, 31;
	add.s32 	%r39, %r29, %r38;
	shr.s32 	%r3, %r39, 1;
	sub.s32 	%r40, %r27, %r3;
	setp.ge.s32 	%p1, %r33, %r40;
	min.s32 	%r42, %r33, %r37;
	setp.lt.s32 	%p2, %r42, %r3;
	sub.s32 	%r43, %r28, %r3;
	setp.ge.s32 	%p3, %r37, %r43;
	or.pred  	%p4, %p1, %p3;
	or.pred  	%p5, %p4, %p2;
	@%p5 bra 	$L__BB0_16;
	neg.s32 	%r73, %r3;
	setp.lt.s32 	%p9, %r29, -1;
	mov.f32 	%f70, 0f00000000;
	@%p9 bra 	$L__BB0_15;
	abs.s32 	%r5, %r3;
	add.s32 	%r6, %r3, %r5;
	add.s32 	%r46, %r6, 1;
	and.b32  	%r7, %r46, 7;
	mov.f32 	%f70, 0f00000000;
	mul.wide.s32 	%rd46, %r29, 4;
	mul.wide.s32 	%rd48, %r27, 4;
$L__BB0_3:
	mov.u32 	%r8, %r73;
	neg.s32 	%r78, %r3;
	setp.lt.u32 	%p10, %r6, 7;
	add.s32 	%r10, %r8, %r3;
	@%p10 bra 	$L__BB0_6;
	add.s32 	%r47, %r6, 1;
	and.b32  	%r48, %r47, -8;
	neg.s32 	%r76, %r48;
	sub.s32 	%r49, %r37, %r3;
	mad.lo.s32 	%r50, %r27, %r49, %r33;
	add.s32 	%r74, %r50, %r8;
	mov.u32 	%r75, %r10;
$L__BB0_5:
	.pragma "nounroll";
	mul.wide.s32 	%rd10, %r75, 4;
	add.s64 	%rd11, %rd1, %rd10;
	ld.global.f32 	%f19, [%rd11];
	mul.wide.s32 	%rd12, %r74, 4;
	add.s64 	%rd13, %rd3, %rd12;
	ld.global.f32 	%f20, [%rd13];
	fma.rn.f32 	%f21, %f19, %f20, %f70;
	mul.wide.s32 	%rd14, %r29, 4;
	add.s64 	%rd15, %rd11, %rd14;
	ld.global.f32 	%f22, [%rd15];
	mul.wide.s32 	%rd16, %r27, 4;
	add.s64 	%rd17, %rd13, %rd16;
	ld.global.f32 	%f23, [%rd17];
	fma.rn.f32 	%f24, %f22, %f23, %f21;
	add.s64 	%rd18, %rd15, %rd14;
	ld.global.f32 	%f25, [%rd18];
	add.s64 	%rd19, %rd17, %rd16;
	ld.global.f32 	%f26, [%rd19];
	fma.rn.f32 	%f27, %f25, %f26, %f24;
	add.s64 	%rd20, %rd18, %rd14;
	ld.global.f32 	%f28, [%rd20];
	add.s64 	%rd21, %rd19, %rd16;
	ld.global.f32 	%f29, [%rd21];
	fma.rn.f32 	%f30, %f28, %f29, %f27;
	add.s64 	%rd22, %rd20, %rd14;
	ld.global.f32 	%f31, [%rd22];
	add.s64 	%rd23, %rd21, %rd16;
	ld.global.f32 	%f32, [%rd23];
	fma.rn.f32 	%f33, %f31, %f32, %f30;
	add.s64 	%rd24, %rd22, %rd14;
	ld.global.f32 	%f34, [%rd24];
	add.s64 	%rd25, %rd23, %rd16;
	ld.global.f32 	%f35, [%rd25];
	fma.rn.f32 	%f36, %f34, %f35, %f33;
	add.s64 	%rd26, %rd24, %rd14;
	ld.global.f32 	%f37, [%rd26];
	add.s64 	%rd27, %rd25, %rd16;
	ld.global.f32 	%f38, [%rd27];
	fma.rn.f32 	%f39, %f37, %f38, %f36;
	add.s64 	%rd28, %rd26, %rd14;
	ld.global.f32 	%f40, [%rd28];
	add.s64 	%rd29, %rd27, %rd16;
	ld.global.f32 	%f41, [%rd29];
	fma.rn.f32 	%f70, %f40, %f41, %f39;
	add.s32 	%r78, %r78, 8;
	add.s32 	%r76, %r76, 8;
	shl.b32 	%r51, %r29, 3;
	add.s32 	%r75, %r75, %r51;
	shl.b32 	%r52, %r27, 3;
	add.s32 	%r74, %r74, %r52;
	setp.ne.s32 	%p11, %r76, 0;
	@%p11 bra 	$L__BB0_5;
$L__BB0_6:
	setp.eq.s32 	%p12, %r7, 0;
	@%p12 bra 	$L__BB0_14;
	add.s32 	%r53, %r7, -1;
	setp.lt.u32 	%p13, %r53, 3;
	@%p13 bra 	$L__BB0_9;
	add.s32 	%r54, %r78, %r37;
	add.s32 	%r55, %r8, %r33;
	mad.lo.s32 	%r56, %r54, %r27, %r55;
	add.s32 	%r57, %r78, %r3;
	mad.lo.s32 	%r58, %r57, %r29, %r10;
	mul.wide.s32 	%rd30, %r58, 4;
	add.s64 	%rd31, %rd1, %rd30;
	ld.global.f32 	%f43, [%rd31];
	mul.wide.s32 	%rd32, %r56, 4;
	add.s64 	%rd33, %rd3, %rd32;
	ld.global.f32 	%f44, [%rd33];
	fma.rn.f32 	%f45, %f43, %f44, %f70;
	add.s64 	%rd35, %rd31, %rd46;
	ld.global.f32 	%f46, [%rd35];
	add.s64 	%rd37, %rd33, %rd48;
	ld.global.f32 	%f47, [%rd37];
	fma.rn.f32 	%f48, %f46, %f47, %f45;
	add.s64 	%rd38, %rd35, %rd46;
	ld.global.f32 	%f49, [%rd38];
	add.s64 	%rd39, %rd37, %rd48;
	ld.global.f32 	%f50, [%rd39];
	fma.rn.f32 	%f51, %f49, %f50, %f48;
	add.s64 	%rd40, %rd38, %rd46;
	ld.global.f32 	%f52, [%rd40];
	add.s64 	%rd41, %rd39, %rd48;
	ld.global.f32 	%f53, [%rd41];
	fma.rn.f32 	%f70, %f52, %f53, %f51;
	add.s32 	%r78, %r78, 4;
$L__BB0_9:
	add.s32 	%r60, %r6, 1;
	and.b32  	%r59, %r60, 3;
	setp.eq.s32 	%p14, %r59, 0;
	@%p14 bra 	$L__BB0_14;
	setp.eq.s32 	%p15, %r59, 1;
	@%p15 bra 	$L__BB0_12;
	add.s32 	%r61, %r78, %r37;
	add.s32 	%r62, %r8, %r33;
	mad.lo.s32 	%r63, %r61, %r27, %r62;
	add.s32 	%r64, %r78, %r3;
	mad.lo.s32 	%r65, %r64, %r29, %r10;
	mul.wide.s32 	%rd42, %r65, 4;
	add.s64 	%rd43, %rd1, %rd42;
	ld.global.f32 	%f55, [%rd43];
	mul.wide.s32 	%rd44, %r63, 4;
	add.s64 	%rd45, %rd3, %rd44;
	ld.global.f32 	%f56, [%rd45];
	fma.rn.f32 	%f57, %f55, %f56, %f70;
	add.s64 	%rd47, %rd43, %rd46;
	ld.global.f32 	%f58, [%rd47];
	add.s64 	%rd49, %rd45, %rd48;
	ld.global.f32 	%f59, [%rd49];
	fma.rn.f32 	%f70, %f58, %f59, %f57;
	add.s32 	%r78, %r78, 2;
$L__BB0_12:
	and.b32  	%r66, %r6, 1;
	setp.eq.b32 	%p16, %r66, 1;
	@%p16 bra 	$L__BB0_14;
	add.s32 	%r67, %r78, %r37;
	add.s32 	%r68, %r8, %r33;
	mad.lo.s32 	%r69, %r67, %r27, %r68;
	add.s32 	%r70, %r78, %r3;
	mad.lo.s32 	%r71, %r70, %r29, %r10;
	mul.wide.s32 	%rd50, %r71, 4;
	add.s64 	%rd51, %rd1, %rd50;
	ld.global.f32 	%f60, [%rd51];
	mul.wide.s32 	%rd52, %r69, 4;
	add.s64 	%rd53, %rd3, %rd52;
	ld.global.f32 	%f61, [%rd53];
	fma.rn.f32 	%f70, %f60, %f61, %f70;
$L__BB0_14:
	add.s32 	%r73, %r8, 1;
	setp.ne.s32 	%p17, %r8, %r5;
	@%p17 bra 	$L__BB0_3;
$L__BB0_15:
	mad.lo.s32 	%r72, %r27, %r37, %r33;
	mul.wide.s32 	%rd54, %r72, 4;
	add.s64 	%rd55, %rd2, %rd54;
	st.global.f32 	[%rd55], %f70;
	bra.uni 	$L__BB0_18;
$L__BB0_16:
	setp.ge.s32 	%p6, %r33, %r27;
	setp.ge.s32 	%p7, %r37, %r28;
	or.pred  	%p8, %p6, %p7;
	@%p8 bra 	$L__BB0_18;
	mad.lo.s32 	%r45, %r27, %r37, %r33;
	mul.wide.s32 	%rd7, %r45, 4;
	add.s64 	%rd8, %rd3, %rd7;
	ld.global.f32 	%f15, [%rd8];
	add.s64 	%rd9, %rd2, %rd7;
	st.global.f32 	[%rd9], %f15;
$L__BB0_18:
	ret;

}


// ===== COMPILED SASS (sm_100) =====

	.target	sm_100

	.elftype	@"ET_EXEC"


//--------------------- .note.nv.tkinfo           --------------------------
	.section	.note.nv.tkinfo,"",@"SHT_NOTE"
	.sectionflags	@"SHF_NOTE_NV_TKINFO"
	.tkinfo
        /*0018*/ 	.word	0x00000002
        /*0030*/ 	.string	""
        /*0030*/ 	.string	"ptxas"
        /*0030*/ 	.string	"Cuda compilation tools, release 13.0, V13.0.88"
        /*0030*/ 	.string	"Build cuda_13.0.r13.0/compiler.36424714_0"
        /*0030*/ 	.string	"-arch sm_100 -m 64 "



//--------------------- .note.nv.cuinfo           --------------------------
	.section	.note.nv.cuinfo,"",@"SHT_NOTE"
	.sectionflags	@"SHF_NOTE_NV_CUINFO"
        /*0018*/ 	.short	0x0002
        /*001a*/ 	.short	0x0064
        /*001c*/ 	.short	0x0082
	.zero		2


//--------------------- .nv.info                  --------------------------
	.section	.nv.info,"",@"SHT_CUDA_INFO"
	.align	4


	//----- nvinfo : EIATTR_REGCOUNT
	.align		4
        /*0000*/ 	.byte	0x04, 0x2f
        /*0002*/ 	.short	(.L_1 - .L_0)
	.align		4
.L_0:
        /*0004*/ 	.word	index@(_Z8convolvePfS_S_iii)
        /*0008*/ 	.word	0x00000020


	//----- nvinfo : EIATTR_FRAME_SIZE
	.align		4
.L_1:
        /*000c*/ 	.byte	0x04, 0x11
        /*000e*/ 	.short	(.L_3 - .L_2)
	.align		4
.L_2:
        /*0010*/ 	.word	index@(_Z8convolvePfS_S_iii)
        /*0014*/ 	.word	0x00000000


	//----- nvinfo : EIATTR_MIN_STACK_SIZE
	.align		4
.L_3:
        /*0018*/ 	.byte	0x04, 0x12
        /*001a*/ 	.short	(.L_5 - .L_4)
	.align		4
.L_4:
        /*001c*/ 	.word	index@(_Z8convolvePfS_S_iii)
        /*0020*/ 	.word	0x00000000
.L_5:


//--------------------- .nv.compat                --------------------------
	.section	.nv.compat,"",@"SHT_CUDA_COMPAT_INFO"
	.align	4
        /*0000*/ 	.byte	0x02, 0x09, 0x00, 0x00, 0x02, 0x02, 0x01, 0x00, 0x02, 0x05, 0x05, 0x00, 0x03, 0x07, 0x01, 0x01
        /*0010*/ 	.byte	0x02, 0x03, 0x00, 0x00, 0x02, 0x06, 0x01, 0x00, 0x04, 0x0b, 0x08, 0x00, 0x09, 0x00, 0x00, 0x00
        /*0020*/ 	.byte	0x00, 0x00, 0x00, 0x00


//--------------------- .nv.info._Z8convolvePfS_S_iii --------------------------
	.section	.nv.info._Z8convolvePfS_S_iii,"",@"SHT_CUDA_INFO"
	.sectionflags	@""
	.align	4


	//----- nvinfo : EIATTR_CUDA_API_VERSION
	.align		4
        /*0000*/ 	.byte	0x04, 0x37
        /*0002*/ 	.short	(.L_7 - .L_6)
.L_6:
        /*0004*/ 	.word	0x00000082


	//----- nvinfo : EIATTR_KPARAM_INFO
	.align		4
.L_7:
        /*0008*/ 	.byte	0x04, 0x17
        /*000a*/ 	.short	(.L_9 - .L_8)
.L_8:
        /*000c*/ 	.word	0x00000000
        /*0010*/ 	.short	0x0005
        /*0012*/ 	.short	0x0020
        /*0014*/ 	.byte	0x00, 0xf0, 0x11, 0x00


	//----- nvinfo : EIATTR_KPARAM_INFO
	.align		4
.L_9:
        /*0018*/ 	.byte	0x04, 0x17
        /*001a*/ 	.short	(.L_11 - .L_10)
.L_10:
        /*001c*/ 	.word	0x00000000
        /*0020*/ 	.short	0x0004
        /*0022*/ 	.short	0x001c
        /*0024*/ 	.byte	0x00, 0xf0, 0x11, 0x00


	//----- nvinfo : EIATTR_KPARAM_INFO
	.align		4
.L_11:
        /*0028*/ 	.byte	0x04, 0x17
        /*002a*/ 	.short	(.L_13 - .L_12)
.L_12:
        /*002c*/ 	.word	0x00000000
        /*0030*/ 	.short	0x0003
        /*0032*/ 	.short	0x0018
        /*0034*/ 	.byte	0x00, 0xf0, 0x11, 0x00


	//----- nvinfo : EIATTR_KPARAM_INFO
	.align		4
.L_13:
        /*0038*/ 	.byte	0x04, 0x17
        /*003a*/ 	.short	(.L_15 - .L_14)
.L_14:
        /*003c*/ 	.word	0x00000000
        /*0040*/ 	.short	0x0002
        /*0042*/ 	.short	0x0010
        /*0044*/ 	.byte	0x00, 0xf5, 0x21, 0x00


	//----- nvinfo : EIATTR_KPARAM_INFO
	.align		4
.L_15:
        /*0048*/ 	.byte	0x04, 0x17
        /*004a*/ 	.short	(.L_17 - .L_16)
.L_16:
        /*004c*/ 	.word	0x00000000
        /*0050*/ 	.short	0x0001
        /*0052*/ 	.short	0x0008
        /*0054*/ 	.byte	0x00, 0xf5, 0x21, 0x00


	//----- nvinfo : EIATTR_KPARAM_INFO
	.align		4
.L_17:
        /*0058*/ 	.byte	0x04, 0x17
        /*005a*/ 	.short	(.L_19 - .L_18)
.L_18:
        /*005c*/ 	.word	0x00000000
        /*0060*/ 	.short	0x0000
        /*0062*/ 	.short	0x0000
        /*0064*/ 	.byte	0x00, 0xf5, 0x21, 0x00


	//----- nvinfo : EIATTR_SPARSE_MMA_MASK
	.align		4
.L_19:
        /*0068*/ 	.byte	0x03, 0x50
        /*006a*/ 	.short	0x0000


	//----- nvinfo : EIATTR_MAXREG_COUNT
	.align		4
        /*006c*/ 	.byte	0x03, 0x1b
        /*006e*/ 	.short	0x00ff


	//----- nvinfo : EIATTR_MERCURY_ISA_VERSION
	.align		4
        /*0070*/ 	.byte	0x03, 0x5f
        /*0072*/ 	.short	0x0101


	//----- nvinfo : EIATTR_VRC_CTA_INIT_COUNT
	.align		4
        /*0074*/ 	.byte	0x02, 0x4a
	.zero		1
	.zero		1


	//----- nvinfo : EIATTR_EXIT_INSTR_OFFSETS
	.align		4
        /*0078*/ 	.byte	0x04, 0x1c
        /*007a*/ 	.short	(.L_21 - .L_20)


	//   ....[0]....
.L_20:
        /*007c*/ 	.word	0x00000af0


	//   ....[1]....
        /*0080*/ 	.word	0x00000b20


	//   ....[2]....
        /*0084*/ 	.word	0x00000ba0


	//----- nvinfo : EIATTR_CRS_STACK_SIZE
	.align		4
.L_21:
        /*0088*/ 	.byte	0x04, 0x1e
        /*008a*/ 	.short	(.L_23 - .L_22)
.L_22:
        /*008c*/ 	.word	0x00000000


	//----- nvinfo : EIATTR_CBANK_PARAM_SIZE
	.align		4
.L_23:
        /*0090*/ 	.byte	0x03, 0x19
        /*0092*/ 	.short	0x0024


	//----- nvinfo : EIATTR_PARAM_CBANK
	.align		4
        /*0094*/ 	.byte	0x04, 0x0a
        /*0096*/ 	.short	(.L_25 - .L_24)
	.align		4
.L_24:
        /*0098*/ 	.word	index@(.nv.constant0._Z8convolvePfS_S_iii)
        /*009c*/ 	.short	0x0380
        /*009e*/ 	.short	0x0024


	//----- nvinfo : EIATTR_SW_WAR
	.align		4
.L_25:
        /*00a0*/ 	.byte	0x04, 0x36
        /*00a2*/ 	.short	(.L_27 - .L_26)
.L_26:
        /*00a4*/ 	.word	0x00000008
.L_27:


//--------------------- .nv.callgraph             --------------------------
	.section	.nv.callgraph,"",@"SHT_CUDA_CALLGRAPH"
	.align	4
	.sectionentsize	8
	.align		4
        /*0000*/ 	.word	0x00000000
	.align		4
        /*0004*/ 	.word	0xffffffff
	.align		4
        /*0008*/ 	.word	0x00000000
	.align		4
        /*000c*/ 	.word	0xfffffffe
	.align		4
        /*0010*/ 	.word	0x00000000
	.align		4
        /*0014*/ 	.word	0xfffffffd
	.align		4
        /*0018*/ 	.word	0x00000000
	.align		4
        /*001c*/ 	.word	0xfffffffc


//--------------------- .text._Z8convolvePfS_S_iii --------------------------
	.section	.text._Z8convolvePfS_S_iii,"ax",@progbits
	.align	128
        .global         _Z8convolvePfS_S_iii
        .type           _Z8convolvePfS_S_iii,@function
        .size           _Z8convolvePfS_S_iii,(.L_x_8 - _Z8convolvePfS_S_iii)
        .other          _Z8convolvePfS_S_iii,@"STO_CUDA_ENTRY STV_DEFAULT"
_Z8convolvePfS_S_iii:
.text._Z8convolvePfS_S_iii:
[----:B------:R-:W-:Y:S01]  /*0000*/  LDC R1, c[0x0][0x37c] ;  /* 0x0000df00ff017b82 */ /* 0x000fe20000000800 */
[----:B------:R-:W0:Y:S07]  /*0010*/  S2R R3, SR_CTAID.Y ;  /* 0x0000000000037919 */ /* 0x000e2e0000002600 */
[----:B------:R-:W1:Y:S01]  /*0020*/  LDC R6, c[0x0][0x3a0] ;  /* 0x0000e800ff067b82 */ /* 0x000e620000000800 */
[----:B------:R-:W2:Y:S01]  /*0030*/  LDCU UR4, c[0x0][0x360] ;  /* 0x00006c00ff0477ac */ /* 0x000ea20008000800 */
[----:B------:R-:W0:Y:S01]  /*0040*/  S2R R4, SR_TID.Y ;  /* 0x0000000000047919 */ /* 0x000e220000002200 */
[----:B------:R-:W0:Y:S01]  /*0050*/  LDCU UR5, c[0x0][0x364] ;  /* 0x00006c80ff0577ac */ /* 0x000e220008000800 */
[----:B------:R-:W2:Y:S01]  /*0060*/  S2R R2, SR_CTAID.X ;  /* 0x0000000000027919 */ /* 0x000ea20000002500 */
[----:B------:R-:W3:Y:S01]  /*0070*/  LDCU.64 UR6, c[0x0][0x398] ;  /* 0x00007300ff0677ac */ /* 0x000ee20008000a00 */
[----:B------:R-:W2:Y:S01]  /*0080*/  S2R R5, SR_TID.X ;  /* 0x0000000000057919 */ /* 0x000ea20000002100 */
[----:B-1----:R-:W-:-:S04]  /*0090*/  LEA.HI R0, R6, R6, RZ, 0x1 ;  /* 0x0000000606007211 */ /* 0x002fc800078f08ff */
[----:B------:R-:W-:Y:S01]  /*00a0*/  SHF.R.S32.HI R0, RZ, 0x1, R0 ;  /* 0x00000001ff007819 */ /* 0x000fe20000011400 */
[----:B0-----:R-:W-:-:S03]  /*00b0*/  IMAD R3, R3, UR5, R4 ;  /* 0x0000000503037c24 */ /* 0x001fc6000f8e0204 */
[----:B---3--:R-:W-:-:S04]  /*00c0*/  IADD3 R4, PT, PT, -R0, UR7, RZ ;  /* 0x0000000700047c10 */ /* 0x008fc8000fffe1ff */
[----:B------:R-:W-:Y:S01]  /*00d0*/  ISETP.GE.AND P0, PT, R3, R4, PT ;  /* 0x000000040300720c */ /* 0x000fe20003f06270 */
[----:B--2---:R-:W-:Y:S01]  /*00e0*/  IMAD R2, R2, UR4, R5 ;  /* 0x0000000402027c24 */ /* 0x004fe2000f8e0205 */
[----:B------:R-:W-:Y:S01]  /*00f0*/  IADD3 R5, PT, PT, -R0, UR6, RZ ;  /* 0x0000000600057c10 */ /* 0x000fe2000fffe1ff */
[----:B------:R-:W0:Y:S03]  /*0100*/  LDCU.64 UR4, c[0x0][0x358] ;  /* 0x00006b00ff0477ac */ /* 0x000e260008000a00 */
[C---:B------:R-:W-:Y:S02]  /*0110*/  VIMNMX R7, PT, PT, R2.reuse, R3, PT ;  /* 0x0000000302077248 */ /* 0x040fe40003fe0100 */
[----:B------:R-:W-:-:S04]  /*0120*/  ISETP.GE.OR P0, PT, R2, R5, P0 ;  /* 0x000000050200720c */ /* 0x000fc80000706670 */
[----:B------:R-:W-:-:S13]  /*0130*/  ISETP.LT.OR P0, PT, R7, R0, P0 ;  /* 0x000000000700720c */ /* 0x000fda0000701670 */
[----:B0-----:R-:W-:Y:S05]  /*0140*/  @P0 BRA `(.L_x_0) ;  /* 0x00000008006c0947 */ /* 0x001fea0003800000 */
[----:B------:R-:W-:Y:S01]  /*0150*/  ISETP.GE.AND P0, PT, R6, -0x1, PT ;  /* 0xffffffff0600780c */ /* 0x000fe20003f06270 */
[----:B------:R-:W-:-:S12]  /*0160*/  HFMA2 R27, -RZ, RZ, 0, 0 ;  /* 0x00000000ff1b7431 */ /* 0x000fd800000001ff */
[----:B------:R-:W-:Y:S05]  /*0170*/  @!P0 BRA `(.L_x_1) ;  /* 0x0000000800488947 */ /* 0x000fea0003800000 */
[----:B------:R-:W-:Y:S02]  /*0180*/  IABS R5, R0 ;  /* 0x0000000000057213 */ /* 0x000fe40000000000 */
[C---:B------:R-:W-:Y:S02]  /*0190*/  IADD3 R7, PT, PT, -R0.reuse, RZ, RZ ;  /* 0x000000ff00077210 */ /* 0x040fe40007ffe1ff */
[----:B------:R-:W-:Y:S02]  /*01a0*/  IADD3 R5, PT, PT, R0, R5, RZ ;  /* 0x0000000500057210 */ /* 0x000fe40007ffe0ff */
[----:B------:R-:W-:Y:S02]  /*01b0*/  MOV R27, RZ ;  /* 0x000000ff001b7202 */ /* 0x000fe40000000f00 */
[----:B------:R-:W-:-:S04]  /*01c0*/  IADD3 R6, PT, PT, R5, 0x1, RZ ;  /* 0x0000000105067810 */ /* 0x000fc80007ffe0ff */
[----:B------:R-:W-:-:S07]  /*01d0*/  LOP3.LUT R6, R6, 0x7, RZ, 0xc0, !PT ;  /* 0x0000000706067812 */ /* 0x000fce00078ec0ff */
.L_x_6:
[----:B------:R-:W-:Y:S02]  /*01e0*/  ISETP.GE.U32.AND P1, PT, R5, 0x7, PT ;  /* 0x000000070500780c */ /* 0x000fe40003f26070 */
[----:B------:R-:W-:Y:S02]  /*01f0*/  ISETP.NE.AND P0, PT, R6, RZ, PT ;  /* 0x000000ff0600720c */ /* 0x000fe40003f05270 */
[C---:B------:R-:W-:Y:S02]  /*0200*/  IADD3 R8, PT, PT, R0.reuse, R7, RZ ;  /* 0x0000000700087210 */ /* 0x040fe40007ffe0ff */
[----:B------:R-:W-:-:S07]  /*0210*/  IADD3 R4, PT, PT, -R0, RZ, RZ ;  /* 0x000000ff00047210 */ /* 0x000fce0007ffe1ff */
[----:B------:R-:W-:Y:S05]  /*0220*/  @!P1 BRA `(.L_x_2) ;  /* 0x0000000000e49947 */ /* 0x000fea0003800000 */
[----:B------:R-:W0:Y:S01]  /*0230*/  LDC R10, c[0x0][0x398] ;  /* 0x0000e600ff0a7b82 */ /* 0x000e220000000800 */
[----:B------:R-:W-:Y:S02]  /*0240*/  IADD3 R9, PT, PT, R3, -R0, RZ ;  /* 0x8000000003097210 */ /* 0x000fe40007ffe0ff */
[----:B------:R-:W-:Y:S02]  /*0250*/  IADD3 R26, PT, PT, R5, 0x1, RZ ;  /* 0x00000001051a7810 */ /* 0x000fe40007ffe0ff */
[----:B------:R-:W-:Y:S02]  /*0260*/  MOV R11, R8 ;  /* 0x00000008000b7202 */ /* 0x000fe40000000f00 */
[----:B------:R-:W-:-:S04]  /*0270*/  LOP3.LUT R26, R26, 0xfffffff8, RZ, 0xc0, !PT ;  /* 0xfffffff81a1a7812 */ /* 0x000fc800078ec0ff */
[----:B------:R-:W-:Y:S01]  /*0280*/  IADD3 R26, PT, PT, -R26, RZ, RZ ;  /* 0x000000ff1a1a7210 */ /* 0x000fe20007ffe1ff */
[----:B0-----:R-:W-:-:S05]  /*0290*/  IMAD R12, R9, R10, R2 ;  /* 0x0000000a090c7224 */ /* 0x001fca00078e0202 */
[----:B------:R-:W-:-:S07]  /*02a0*/  IADD3 R9, PT, PT, R12, R7, RZ ;  /* 0x000000070c097210 */ /* 0x000fce0007ffe0ff */
.L_x_3:
[----:B------:R-:W0:Y:S08]  /*02b0*/  LDC.64 R18, c[0x0][0x390] ;  /* 0x0000e400ff127b82 */ /* 0x000e300000000a00 */
[----:B------:R-:W1:Y:S08]  /*02c0*/  LDC.64 R14, c[0x0][0x380] ;  /* 0x0000e000ff0e7b82 */ /* 0x000e700000000a00 */
[----:B------:R-:W2:Y:S01]  /*02d0*/  LDC R29, c[0x0][0x3a0] ;  /* 0x0000e800ff1d7b82 */ /* 0x000ea20000000800 */
[----:B0-----:R-:W-:-:S05]  /*02e0*/  IMAD.WIDE R18, R11, 0x4, R18 ;  /* 0x000000040b127825 */ /* 0x001fca00078e0212 */
[----:B------:R-:W3:Y:S01]  /*02f0*/  LDG.E R22, desc[UR4][R18.64] ;  /* 0x0000000412167981 */ /* 0x000ee2000c1e1900 */
[----:B-1----:R-:W-:-:S05]  /*0300*/  IMAD.WIDE R14, R9, 0x4, R14 ;  /* 0x00000004090e7825 */ /* 0x002fca00078e020e */
[----:B------:R-:W3:Y:S01]  /*0310*/  LDG.E R23, desc[UR4][R14.64] ;  /* 0x000000040e177981 */ /* 0x000ee2000c1e1900 */
[----:B------:R-:W-:-:S04]  /*0320*/  IMAD.WIDE R12, R10, 0x4, R14 ;  /* 0x000000040a0c7825 */ /* 0x000fc800078e020e */
[----:B--2---:R-:W-:Y:S01]  /*0330*/  IMAD.WIDE R16, R29, 0x4, R18 ;  /* 0x000000041d107825 */ /* 0x004fe200078e0212 */
[----:B------:R0:W2:Y:S04]  /*0340*/  LDG.E R25, desc[UR4][R12.64] ;  /* 0x000000040c197981 */ /* 0x0000a8000c1e1900 */
[----:B------:R1:W2:Y:S01]  /*0350*/  LDG.E R24, desc[UR4][R16.64] ;  /* 0x0000000410187981 */ /* 0x0002a2000c1e1900 */
[----:B0-----:R-:W-:-:S04]  /*0360*/  IMAD.WIDE R12, R10, 0x4, R12 ;  /* 0x000000040a0c7825 */ /* 0x001fc800078e020c */
[----:B-1----:R-:W-:Y:S01]  /*0370*/  IMAD.WIDE R16, R29, 0x4, R16 ;  /* 0x000000041d107825 */ /* 0x002fe200078e0210 */
[----:B------:R0:W4:Y:S04]  /*0380*/  LDG.E R21, desc[UR4][R12.64] ;  /* 0x000000040c157981 */ /* 0x000128000c1e1900 */
[----:B------:R1:W4:Y:S01]  /*0390*/  LDG.E R20, desc[UR4][R16.64] ;  /* 0x0000000410147981 */ /* 0x000322000c1e1900 */
[----:B------:R-:W-:-:S04]  /*03a0*/  IMAD.WIDE R14, R10, 0x4, R12 ;  /* 0x000000040a0e7825 */ /* 0x000fc800078e020c */
[----:B------:R-:W-:-:S04]  /*03b0*/  IMAD.WIDE R18, R29, 0x4, R16 ;  /* 0x000000041d127825 */ /* 0x000fc800078e0210 */
[C---:B0-----:R-:W-:Y:S02]  /*03c0*/  IMAD.WIDE R12, R29.reuse, 0x4, R18 ;  /* 0x000000041d0c7825 */ /* 0x041fe400078e0212 */
[----:B------:R-:W5:Y:S02]  /*03d0*/  LDG.E R18, desc[UR4][R18.64] ;  /* 0x0000000412127981 */ /* 0x000f64000c1e1900 */
[----:B-1----:R-:W-:Y:S02]  /*03e0*/  IMAD.WIDE R16, R29, 0x4, R12 ;  /* 0x000000041d107825 */ /* 0x002fe400078e020c */
[----:B------:R-:W5:Y:S02]  /*03f0*/  LDG.E R13, desc[UR4][R12.64] ;  /* 0x000000040c0d7981 */ /* 0x000f64000c1e1900 */
[----:B---3--:R-:W-:Y:S01]  /*0400*/  FFMA R27, R22, R23, R27 ;  /* 0x00000017161b7223 */ /* 0x008fe2000000001b */
[----:B------:R-:W-:-:S05]  /*0410*/  IMAD.WIDE R22, R10, 0x4, R14 ;  /* 0x000000040a167825 */ /* 0x000fca00078e020e */
[----:B------:R-:W3:Y:S01]  /*0420*/  LDG.E R28, desc[UR4][R22.64] ;  /* 0x00000004161c7981 */ /* 0x000ee2000c1e1900 */
[----:B--2---:R-:W-:-:S03]  /*0430*/  FFMA R25, R24, R25, R27 ;  /* 0x0000001918197223 */ /* 0x004fc6000000001b */
[----:B------:R0:W5:Y:S02]  /*0440*/  LDG.E R27, desc[UR4][R14.64] ;  /* 0x000000040e1b7981 */ /* 0x000164000c1e1900 */
[----:B0-----:R-:W-:-:S04]  /*0450*/  IMAD.WIDE R14, R10, 0x4, R22 ;  /* 0x000000040a0e7825 */ /* 0x001fc800078e0216 */
[----:B----4-:R-:W-:Y:S01]  /*0460*/  FFMA R19, R20, R21, R25 ;  /* 0x0000001514137223 */ /* 0x010fe20000000019 */
[C---:B------:R-:W-:Y:S02]  /*0470*/  IMAD.WIDE R24, R29.reuse, 0x4, R16 ;  /* 0x000000041d187825 */ /* 0x040fe400078e0210 */
[----:B------:R-:W2:Y:S02]  /*0480*/  LDG.E R17, desc[UR4][R16.64] ;  /* 0x0000000410117981 */ /* 0x000ea4000c1e1900 */
[C---:B------:R-:W-:Y:S02]  /*0490*/  IMAD.WIDE R20, R10.reuse, 0x4, R14 ;  /* 0x000000040a147825 */ /* 0x040fe400078e020e */
[----:B------:R-:W2:Y:S02]  /*04a0*/  LDG.E R14, desc[UR4][R14.64] ;  /* 0x000000040e0e7981 */ /* 0x000ea4000c1e1900 */
[----:B------:R-:W-:Y:S02]  /*04b0*/  IMAD.WIDE R22, R10, 0x4, R20 ;  /* 0x000000040a167825 */ /* 0x000fe400078e0214 */
[----:B------:R-:W4:Y:S04]  /*04c0*/  LDG.E R12, desc[UR4][R20.64] ;  /* 0x00000004140c7981 */ /* 0x000f28000c1e1900 */
[----:B------:R0:W4:Y:S04]  /*04d0*/  LDG.E R15, desc[UR4][R24.64] ;  /* 0x00000004180f7981 */ /* 0x000128000c1e1900 */
[----:B------:R-:W4:Y:S01]  /*04e0*/  LDG.E R22, desc[UR4][R22.64] ;  /* 0x0000000416167981 */ /* 0x000f22000c1e1900 */
[----:B0-----:R-:W-:-:S06]  /*04f0*/  IMAD.WIDE R24, R29, 0x4, R24 ;  /* 0x000000041d187825 */ /* 0x001fcc00078e0218 */
[----:B------:R-:W4:Y:S01]  /*0500*/  LDG.E R24, desc[UR4][R24.64] ;  /* 0x0000000418187981 */ /* 0x000f22000c1e1900 */
[----:B------:R-:W-:-:S04]  /*0510*/  IADD3 R26, PT, PT, R26, 0x8, RZ ;  /* 0x000000081a1a7810 */ /* 0x000fc80007ffe0ff */
[----:B------:R-:W-:Y:S02]  /*0520*/  ISETP.NE.AND P1, PT, R26, RZ, PT ;  /* 0x000000ff1a00720c */ /* 0x000fe40003f25270 */
[----:B------:R-:W-:Y:S02]  /*0530*/  LEA R11, R29, R11, 0x3 ;  /* 0x0000000b1d0b7211 */ /* 0x000fe400078e18ff */
[----:B------:R-:W-:Y:S02]  /*0540*/  IADD3 R4, PT, PT, R4, 0x8, RZ ;  /* 0x0000000804047810 */ /* 0x000fe40007ffe0ff */
[----:B------:R-:W-:Y:S01]  /*0550*/  LEA R9, R10, R9, 0x3 ;  /* 0x000000090a097211 */ /* 0x000fe200078e18ff */
[----:B-----5:R-:W-:-:S04]  /*0560*/  FFMA R18, R18, R27, R19 ;  /* 0x0000001b12127223 */ /* 0x020fc80000000013 */
[----:B---3--:R-:W-:-:S04]  /*0570*/  FFMA R18, R13, R28, R18 ;  /* 0x0000001c0d127223 */ /* 0x008fc80000000012 */
[----:B--2---:R-:W-:-:S04]  /*0580*/  FFMA R14, R17, R14, R18 ;  /* 0x0000000e110e7223 */ /* 0x004fc80000000012 */
[----:B----4-:R-:W-:-:S04]  /*0590*/  FFMA R15, R15, R12, R14 ;  /* 0x0000000c0f0f7223 */ /* 0x010fc8000000000e */
[----:B------:R-:W-:Y:S01]  /*05a0*/  FFMA R27, R24, R22, R15 ;  /* 0x00000016181b7223 */ /* 0x000fe2000000000f */
[----:B------:R-:W-:Y:S06]  /*05b0*/  @P1 BRA `(.L_x_3) ;  /* 0xfffffffc003c1947 */ /* 0x000fec000383ffff */
.L_x_2:
[----:B------:R-:W-:Y:S05]  /*05c0*/  @!P0 BRA `(.L_x_4) ;  /* 0x0000000400248947 */ /* 0x000fea0003800000 */
[----:B------:R-:W-:Y:S02]  /*05d0*/  IADD3 R10, PT, PT, R6, -0x1, RZ ;  /* 0xffffffff060a7810 */ /* 0x000fe40007ffe0ff */
[----:B------:R-:W-:Y:S02]  /*05e0*/  IADD3 R9, PT, PT, R5, 0x1, RZ ;  /* 0x0000000105097810 */ /* 0x000fe40007ffe0ff */
[----:B------:R-:W-:Y:S02]  /*05f0*/  ISETP.GE.U32.AND P0, PT, R10, 0x3, PT ;  /* 0x000000030a00780c */ /* 0x000fe40003f06070 */
[----:B------:R-:W-:-:S11]  /*0600*/  LOP3.LUT P1, R9, R9, 0x3, RZ, 0xc0, !PT ;  /* 0x0000000309097812 */ /* 0x000fd6000782c0ff */
[----:B------:R-:W-:Y:S05]  /*0610*/  @!P0 BRA `(.L_x_5) ;  /* 0x0000000000788947 */ /* 0x000fea0003800000 */
[----:B------:R-:W0:Y:S01]  /*0620*/  LDC R23, c[0x0][0x3a0] ;  /* 0x0000e800ff177b82 */ /* 0x000e220000000800 */
[-C--:B------:R-:W-:Y:S02]  /*0630*/  IADD3 R10, PT, PT, R3, R4.reuse, RZ ;  /* 0x00000004030a7210 */ /* 0x080fe40007ffe0ff */
[----:B------:R-:W-:Y:S02]  /*0640*/  IADD3 R12, PT, PT, R0, R4, RZ ;  /* 0x00000004000c7210 */ /* 0x000fe40007ffe0ff */
[----:B------:R-:W-:-:S03]  /*0650*/  IADD3 R11, PT, PT, R2, R7, RZ ;  /* 0x00000007020b7210 */ /* 0x000fc60007ffe0ff */
[----:B------:R-:W1:Y:S08]  /*0660*/  LDC R25, c[0x0][0x398] ;  /* 0x0000e600ff197b82 */ /* 0x000e700000000800 */
[----:B------:R-:W2:Y:S08]  /*0670*/  LDC.64 R16, c[0x0][0x390] ;  /* 0x0000e400ff107b82 */ /* 0x000eb00000000a00 */
[----:B------:R-:W3:Y:S01]  /*0680*/  LDC.64 R18, c[0x0][0x380] ;  /* 0x0000e000ff127b82 */ /* 0x000ee20000000a00 */
[----:B0-----:R-:W-:-:S02]  /*0690*/  IMAD R13, R12, R23, R8 ;  /* 0x000000170c0d7224 */ /* 0x001fc400078e0208 */
[----:B-1----:R-:W-:Y:S02]  /*06a0*/  IMAD R11, R10, R25, R11 ;  /* 0x000000190a0b7224 */ /* 0x002fe400078e020b */
[----:B--2---:R-:W-:-:S04]  /*06b0*/  IMAD.WIDE R16, R13, 0x4, R16 ;  /* 0x000000040d107825 */ /* 0x004fc800078e0210 */
[----:B---3--:R-:W-:-:S04]  /*06c0*/  IMAD.WIDE R18, R11, 0x4, R18 ;  /* 0x000000040b127825 */ /* 0x008fc800078e0212 */
[----:B------:R-:W-:Y:S02]  /*06d0*/  IMAD.WIDE R10, R23, 0x4, R16 ;  /* 0x00000004170a7825 */ /* 0x000fe400078e0210 */
[----:B------:R-:W2:Y:S02]  /*06e0*/  LDG.E R16, desc[UR4][R16.64] ;  /* 0x0000000410107981 */ /* 0x000ea4000c1e1900 */
[----:B------:R-:W-:Y:S02]  /*06f0*/  IMAD.WIDE R12, R25, 0x4, R18 ;  /* 0x00000004190c7825 */ /* 0x000fe400078e0212 */
[----:B------:R-:W2:Y:S02]  /*0700*/  LDG.E R18, desc[UR4][R18.64] ;  /* 0x0000000412127981 */ /* 0x000ea4000c1e1900 */
[----:B------:R-:W-:Y:S02]  /*0710*/  IMAD.WIDE R20, R23, 0x4, R10 ;  /* 0x0000000417147825 */ /* 0x000fe400078e020a */
[----:B------:R-:W3:Y:S02]  /*0720*/  LDG.E R10, desc[UR4][R10.64] ;  /* 0x000000040a0a7981 */ /* 0x000ee4000c1e1900 */
[----:B------:R-:W-:-:S02]  /*0730*/  IMAD.WIDE R14, R25, 0x4, R12 ;  /* 0x00000004190e7825 */ /* 0x000fc400078e020c */
[----:B------:R-:W3:Y:S02]  /*0740*/  LDG.E R12, desc[UR4][R12.64] ;  /* 0x000000040c0c7981 */ /* 0x000ee4000c1e1900 */
[----:B------:R-:W-:Y:S02]  /*0750*/  IMAD.WIDE R22, R23, 0x4, R20 ;  /* 0x0000000417167825 */ /* 0x000fe400078e0214 */
[----:B------:R-:W4:Y:S02]  /*0760*/  LDG.E R26, desc[UR4][R20.64] ;  /* 0x00000004141a7981 */ /* 0x000f24000c1e1900 */
[----:B------:R-:W-:Y:S02]  /*0770*/  IMAD.WIDE R24, R25, 0x4, R14 ;  /* 0x0000000419187825 */ /* 0x000fe400078e020e */
[----:B------:R-:W4:Y:S04]  /*0780*/  LDG.E R14, desc[UR4][R14.64] ;  /* 0x000000040e0e7981 */ /* 0x000f28000c1e1900 */
[----:B------:R-:W5:Y:S04]  /*0790*/  LDG.E R22, desc[UR4][R22.64] ;  /* 0x0000000416167981 */ /* 0x000f68000c1e1900 */
[----:B------:R-:W5:Y:S01]  /*07a0*/  LDG.E R24, desc[UR4][R24.64] ;  /* 0x0000000418187981 */ /* 0x000f62000c1e1900 */
[----:B------:R-:W-:Y:S01]  /*07b0*/  IADD3 R4, PT, PT, R4, 0x4, RZ ;  /* 0x0000000404047810 */ /* 0x000fe20007ffe0ff */
[----:B--2---:R-:W-:-:S04]  /*07c0*/  FFMA R27, R16, R18, R27 ;  /* 0x00000012101b7223 */ /* 0x004fc8000000001b */
[----:B---3--:R-:W-:-:S04]  /*07d0*/  FFMA R27, R10, R12, R27 ;  /* 0x0000000c0a1b7223 */ /* 0x008fc8000000001b */
[----:B----4-:R-:W-:-:S04]  /*07e0*/  FFMA R27, R26, R14, R27 ;  /* 0x0000000e1a1b7223 */ /* 0x010fc8000000001b */
[----:B-----5:R-:W-:-:S07]  /*07f0*/  FFMA R27, R22, R24, R27 ;  /* 0x00000018161b7223 */ /* 0x020fce000000001b */
.L_x_5:
[----:B------:R-:W-:Y:S05]  /*0800*/  @!P1 BRA `(.L_x_4) ;  /* 0x0000000000949947 */ /* 0x000fea0003800000 */
[----:B------:R-:W-:Y:S02]  /*0810*/  ISETP.NE.AND P0, PT, R9, 0x1, PT ;  /* 0x000000010900780c */ /* 0x000fe40003f05270 */
[----:B------:R-:W-:-:S04]  /*0820*/  LOP3.LUT R9, R5, 0x1, RZ, 0xc0, !PT ;  /* 0x0000000105097812 */ /* 0x000fc800078ec0ff */
[----:B------:R-:W-:-:S07]  /*0830*/  ISETP.NE.U32.AND P1, PT, R9, 0x1, PT ;  /* 0x000000010900780c */ /* 0x000fce0003f25070 */
[----:B------:R-:W0:Y:S01]  /*0840*/  @P0 LDC R19, c[0x0][0x3a0] ;  /* 0x0000e800ff130b82 */ /* 0x000e220000000800 */
[-C--:B------:R-:W-:Y:S02]  /*0850*/  @P0 IADD3 R23, PT, PT, R0, R4.reuse, RZ ;  /* 0x0000000400170210 */ /* 0x080fe40007ffe0ff */
[----:B------:R-:W-:Y:S02]  /*0860*/  @P0 IADD3 R18, PT, PT, R3, R4, RZ ;  /* 0x0000000403120210 */ /* 0x000fe40007ffe0ff */
[-C--:B------:R-:W-:Y:S02]  /*0870*/  @P0 IADD3 R22, PT, PT, R2, R7.reuse, RZ ;  /* 0x0000000702160210 */ /* 0x080fe40007ffe0ff */
[----:B------:R-:W-:Y:S01]  /*0880*/  @P0 IADD3 R4, PT, PT, R4, 0x2, RZ ;  /* 0x0000000204040810 */ /* 0x000fe20007ffe0ff */
[----:B------:R-:W1:Y:S01]  /*0890*/  @P0 LDC R9, c[0x0][0x398] ;  /* 0x0000e600ff090b82 */ /* 0x000e620000000800 */
[----:B------:R-:W-:-:S07]  /*08a0*/  @P1 IADD3 R24, PT, PT, R2, R7, RZ ;  /* 0x0000000702181210 */ /* 0x000fce0007ffe0ff */
[----:B------:R-:W2:Y:S08]  /*08b0*/  @P0 LDC.64 R16, c[0x0][0x390] ;  /* 0x0000e400ff100b82 */ /* 0x000eb00000000a00 */
[----:B------:R-:W3:Y:S01]  /*08c0*/  @P0 LDC.64 R14, c[0x0][0x380] ;  /* 0x0000e000ff0e0b82 */ /* 0x000ee20000000a00 */
[----:B0-----:R-:W-:-:S07]  /*08d0*/  @P0 IMAD R25, R23, R19, R8 ;  /* 0x0000001317190224 */ /* 0x001fce00078e0208 */
[----:B------:R-:W0:Y:S01]  /*08e0*/  @P1 LDC R21, c[0x0][0x3a0] ;  /* 0x0000e800ff151b82 */ /* 0x000e220000000800 */
[----:B-1----:R-:W-:Y:S01]  /*08f0*/  @P0 IMAD R23, R18, R9, R22 ;  /* 0x0000000912170224 */ /* 0x002fe200078e0216 */
[----:B------:R-:W-:-:S06]  /*0900*/  @P1 IADD3 R22, PT, PT, R0, R4, RZ ;  /* 0x0000000400161210 */ /* 0x000fcc0007ffe0ff */
[----:B------:R-:W1:Y:S01]  /*0910*/  @P1 LDC R20, c[0x0][0x398] ;  /* 0x0000e600ff141b82 */ /* 0x000e620000000800 */
[----:B--2---:R-:W-:-:S07]  /*0920*/  @P0 IMAD.WIDE R16, R25, 0x4, R16 ;  /* 0x0000000419100825 */ /* 0x004fce00078e0210 */
[----:B------:R-:W2:Y:S01]  /*0930*/  @P1 LDC.64 R10, c[0x0][0x390] ;  /* 0x0000e400ff0a1b82 */ /* 0x000ea20000000a00 */
[----:B---3--:R-:W-:Y:S01]  /*0940*/  @P0 IMAD.WIDE R14, R23, 0x4, R14 ;  /* 0x00000004170e0825 */ /* 0x008fe200078e020e */
[----:B------:R-:W-:Y:S02]  /*0950*/  @P1 IADD3 R23, PT, PT, R3, R4, RZ ;  /* 0x0000000403171210 */ /* 0x000fe40007ffe0ff */
[----:B------:R-:W3:Y:S04]  /*0960*/  @P0 LDG.E R4, desc[UR4][R16.64] ;  /* 0x0000000410040981 */ /* 0x000ee8000c1e1900 */
[----:B------:R-:W4:Y:S01]  /*0970*/  @P1 LDC.64 R12, c[0x0][0x380] ;  /* 0x0000e000ff0c1b82 */ /* 0x000f220000000a00 */
[----:B0-----:R-:W-:Y:S02]  /*0980*/  @P1 IMAD R21, R22, R21, R8 ;  /* 0x0000001516151224 */ /* 0x001fe400078e0208 */
[----:B------:R-:W-:-:S04]  /*0990*/  @P0 IMAD.WIDE R18, R19, 0x4, R16 ;  /* 0x0000000413120825 */ /* 0x000fc800078e0210 */
[----:B------:R-:W-:Y:S02]  /*09a0*/  @P0 IMAD.WIDE R8, R9, 0x4, R14 ;  /* 0x0000000409080825 */ /* 0x000fe400078e020e */
[----:B------:R-:W3:Y:S02]  /*09b0*/  @P0 LDG.E R14, desc[UR4][R14.64] ;  /* 0x000000040e0e0981 */ /* 0x000ee4000c1e1900 */
[----:B-1----:R-:W-:Y:S02]  /*09c0*/  @P1 IMAD R23, R23, R20, R24 ;  /* 0x0000001417171224 */ /* 0x002fe400078e0218 */
[----:B------:R-:W5:Y:S01]  /*09d0*/  @P0 LDG.E R19, desc[UR4][R18.64] ;  /* 0x0000000412130981 */ /* 0x000f62000c1e1900 */
[----:B--2---:R-:W-:-:S03]  /*09e0*/  @P1 IMAD.WIDE R10, R21, 0x4, R10 ;  /* 0x00000004150a1825 */ /* 0x004fc600078e020a */
[----:B------:R-:W5:Y:S04]  /*09f0*/  @P0 LDG.E R8, desc[UR4][R8.64] ;  /* 0x0000000408080981 */ /* 0x000f68000c1e1900 */
[----:B------:R-:W2:Y:S01]  /*0a00*/  @P1 LDG.E R10, desc[UR4][R10.64] ;  /* 0x000000040a0a1981 */ /* 0x000ea2000c1e1900 */
[----:B----4-:R-:W-:-:S06]  /*0a10*/  @P1 IMAD.WIDE R12, R23, 0x4, R12 ;  /* 0x00000004170c1825 */ /* 0x010fcc00078e020c */
[----:B------:R-:W2:Y:S01]  /*0a20*/  @P1 LDG.E R12, desc[UR4][R12.64] ;  /* 0x000000040c0c1981 */ /* 0x000ea2000c1e1900 */
[----:B---3--:R-:W-:-:S04]  /*0a30*/  @P0 FFMA R4, R4, R14, R27 ;  /* 0x0000000e04040223 */ /* 0x008fc8000000001b */
[----:B-----5:R-:W-:-:S04]  /*0a40*/  @P0 FFMA R27, R19, R8, R4 ;  /* 0x00000008131b0223 */ /* 0x020fc80000000004 */
[----:B--2---:R-:W-:-:S07]  /*0a50*/  @P1 FFMA R27, R10, R12, R27 ;  /* 0x0000000c0a1b1223 */ /* 0x004fce000000001b */
.L_x_4:
[----:B------:R-:W-:-:S04]  /*0a60*/  IABS R4, R0 ;  /* 0x0000000000047213 */ /* 0x000fc80000000000 */
[C---:B------:R-:W-:Y:S02]  /*0a70*/  ISETP.NE.AND P0, PT, R7.reuse, R4, PT ;  /* 0x000000040700720c */ /* 0x040fe40003f05270 */
[----:B------:R-:W-:-:S11]  /*0a80*/  IADD3 R7, PT, PT, R7, 0x1, RZ ;  /* 0x0000000107077810 */ /* 0x000fd60007ffe0ff */
[----:B------:R-:W-:Y:S05]  /*0a90*/  @P0 BRA `(.L_x_6) ;  /* 0xfffffff400d00947 */ /* 0x000fea000383ffff */
.L_x_1:
[----:B------:R-:W0:Y:S01]  /*0aa0*/  LDC.64 R4, c[0x0][0x388] ;  /* 0x0000e200ff047b82 */ /* 0x000e220000000a00 */
[----:B------:R-:W1:Y:S02]  /*0ab0*/  LDCU UR8, c[0x0][0x398] ;  /* 0x00007300ff0877ac */ /* 0x000e640008000800 */
[----:B-1----:R-:W-:-:S04]  /*0ac0*/  IMAD R3, R3, UR8, R2 ;  /* 0x0000000803037c24 */ /* 0x002fc8000f8e0202 */
[----:B0-----:R-:W-:-:S05]  /*0ad0*/  IMAD.WIDE R2, R3, 0x4, R4 ;  /* 0x0000000403027825 */ /* 0x001fca00078e0204 */
[----:B------:R-:W-:Y:S01]  /*0ae0*/  STG.E desc[UR4][R2.64], R27 ;  /* 0x0000001b02007986 */ /* 0x000fe2000c101904 */
[----:B------:R-:W-:Y:S05]  /*0af0*/  EXIT ;  /* 0x000000000000794d */ /* 0x000fea0003800000 */
.L_x_0:
[----:B------:R-:W-:-:S04]  /*0b00*/  ISETP.GE.AND P0, PT, R3, UR7, PT ;  /* 0x0000000703007c0c */ /* 0x000fc8000bf06270 */
[----:B------:R-:W-:-:S13]  /*0b10*/  ISETP.GE.OR P0, PT, R2, UR6, P0 ;  /* 0x0000000602007c0c */ /* 0x000fda0008706670 */
[----:B------:R-:W-:Y:S05]  /*0b20*/  @P0 EXIT ;  /* 0x000000000000094d */ /* 0x000fea0003800000 */
[----:B------:R-:W0:Y:S01]  /*0b30*/  LDC.64 R4, c[0x0][0x380] ;  /* 0x0000e000ff047b82 */ /* 0x000e220000000a00 */
[----:B------:R-:W-:-:S04]  /*0b40*/  IMAD R7, R3, UR6, R2 ;  /* 0x0000000603077c24 */ /* 0x000fc8000f8e0202 */
[----:B0-----:R-:W-:-:S03]  /*0b50*/  IMAD.WIDE R2, R7, 0x4, R4 ;  /* 0x0000000407027825 */ /* 0x001fc600078e0204 */
[----:B------:R-:W0:Y:S03]  /*0b60*/  LDC.64 R4, c[0x0][0x388] ;  /* 0x0000e200ff047b82 */ /* 0x000e260000000a00 */
[----:B------:R-:W2:Y:S01]  /*0b70*/  LDG.E R3, desc[UR4][R2.64] ;  /* 0x0000000402037981 */ /* 0x000ea2000c1e1900 */
[----:B0-----:R-:W-:-:S05]  /*0b80*/  IMAD.WIDE R4, R7, 0x4, R4 ;  /* 0x0000000407047825 */ /* 0x001fca00078e0204 */
[----:B--2---:R-:W-:Y:S01]  /*0b90*/  STG.E desc[UR4][R4.64], R3 ;  /* 0x0000000304007986 */ /* 0x004fe2000c101904 */
[----:B------:R-:W-:Y:S05]  /*0ba0*/  EXIT ;  /* 0x000000000000794d */ /* 0x000fea0003800000 */
.L_x_7:
[----:B------:R-:W-:-:S00]  /*0bb0*/  BRA `(.L_x_7) ;  /* 0xfffffffc00fc7947 */ /* 0x000fc0000383ffff */
[----:B------:R-:W-:-:S00]  /*0bc0*/  NOP ;  /* 0x0000000000007918 */ /* 0x000fc00000000000 */
        /* <DEDUP_REMOVED lines=11> */
.L_x_8:


//--------------------- .nv.shared.reserved.0     --------------------------
	.section	.nv.shared.reserved.0,"aw",@nobits
	.weak		__nv_reservedSMEM_offset_0_alias
	.size		__nv_reservedSMEM_offset_0_alias, 0, 64
	.other		__nv_reservedSMEM_offset_0_alias,@"STO_CUDA_RESERVED_SHARED STV_DEFAULT"
__nv_reservedSMEM_offset_0_alias:
	.zero		0
	.zero		64


//--------------------- .nv.constant0._Z8convolvePfS_S_iii --------------------------
	.section	.nv.constant0._Z8convolvePfS_S_iii,"a",@progbits
	.sectionflags	@""
	.align	4
.nv.constant0._Z8convolvePfS_S_iii:
	.zero		932


//--------------------- SYMBOLS --------------------------

	.type		.nv.reservedSmem.offset0,@object
	.size		.nv.reservedSmem.offset0,0x4
